	.headerflags	@"EF_CUDA_TEXMODE_UNIFIED EF_CUDA_64BIT_ADDRESS EF_CUDA_ACCELERATORS EF_CUDA_SM90 EF_CUDA_VIRTUAL_SM(EF_CUDA_SM90)"
	.elftype	@"ET_EXEC"


//--------------------- .nv.info                  --------------------------
	.section	.nv.info,"",@"SHT_CUDA_INFO"
	.align	4


	//----- nvinfo : EIATTR_REGCOUNT
	.align		4
        /*0000*/ 	.byte	0x04, 0x2f
        /*0002*/ 	.short	(.L_3 - .L_2)
	.align		4
.L_2:
        /*0004*/ 	.word	index@(triton_poi_fused__native_batch_norm_legit_no_training_cat_convolution_relu_31)
        /*0008*/ 	.word	0x00000020


	//----- nvinfo : EIATTR_MIN_STACK_SIZE
	.align		4
.L_3:
        /*000c*/ 	.byte	0x04, 0x12
        /*000e*/ 	.short	(.L_5 - .L_4)
	.align		4
.L_4:
        /*0010*/ 	.word	index@(triton_poi_fused__native_batch_norm_legit_no_training_cat_convolution_relu_31)
        /*0014*/ 	.word	0x00000000


	//----- nvinfo : EIATTR_FRAME_SIZE
	.align		4
.L_5:
        /*0018*/ 	.byte	0x04, 0x11
        /*001a*/ 	.short	(.L_7 - .L_6)
	.align		4
.L_6:
        /*001c*/ 	.word	index@(triton_poi_fused__native_batch_norm_legit_no_training_cat_convolution_relu_31)
        /*0020*/ 	.word	0x00000000


	//----- nvinfo : EIATTR_MIN_STACK_SIZE
	.align		4
.L_7:
        /*0024*/ 	.byte	0x04, 0x12
        /*0026*/ 	.short	(.L_9 - .L_8)
	.align		4
.L_8:
        /*0028*/ 	.word	index@(triton_poi_fused__native_batch_norm_legit_no_training_cat_convolution_relu_31)
        /*002c*/ 	.word	0x00000000
.L_9:


//--------------------- .nv.info.triton_poi_fused__native_batch_norm_legit_no_training_cat_convolution_relu_31 --------------------------
	.section	.nv.info.triton_poi_fused__native_batch_norm_legit_no_training_cat_convolution_relu_31,"",@"SHT_CUDA_INFO"
	.sectionflags	@""
	.align	4


	//----- nvinfo : EIATTR_CUDA_API_VERSION
	.align		4
        /*0000*/ 	.byte	0x04, 0x37
        /*0002*/ 	.short	(.L_11 - .L_10)
.L_10:
        /*0004*/ 	.word	0x0000007c


	//----- nvinfo : EIATTR_KPARAM_INFO
	.align		4
.L_11:
        /*0008*/ 	.byte	0x04, 0x17
        /*000a*/ 	.short	(.L_13 - .L_12)
.L_12:
        /*000c*/ 	.word	0x00000000
        /*0010*/ 	.short	0x0008
        /*0012*/ 	.short	0x0040
        /*0014*/ 	.byte	0x00, 0xf0, 0x11, 0x00


	//----- nvinfo : EIATTR_KPARAM_INFO
	.align		4
.L_13:
        /*0018*/ 	.byte	0x04, 0x17
        /*001a*/ 	.short	(.L_15 - .L_14)
.L_14:
        /*001c*/ 	.word	0x00000000
        /*0020*/ 	.short	0x0007
        /*0022*/ 	.short	0x0038
        /*0024*/ 	.byte	0x00, 0xf4, 0x21, 0x00


	//----- nvinfo : EIATTR_KPARAM_INFO
	.align		4
.L_15:
        /*0028*/ 	.byte	0x04, 0x17
        /*002a*/ 	.short	(.L_17 - .L_16)
.L_16:
        /*002c*/ 	.word	0x00000000
        /*0030*/ 	.short	0x0006
        /*0032*/ 	.short	0x0030
        /*0034*/ 	.byte	0x00, 0xf4, 0x21, 0x00


	//----- nvinfo : EIATTR_KPARAM_INFO
	.align		4
.L_17:
        /*0038*/ 	.byte	0x04, 0x17
        /*003a*/ 	.short	(.L_19 - .L_18)
.L_18:
        /*003c*/ 	.word	0x00000000
        /*0040*/ 	.short	0x0005
        /*0042*/ 	.short	0x0028
        /*0044*/ 	.byte	0x00, 0xf4, 0x21, 0x00


	//----- nvinfo : EIATTR_KPARAM_INFO
	.align		4
.L_19:
        /*0048*/ 	.byte	0x04, 0x17
        /*004a*/ 	.short	(.L_21 - .L_20)
.L_20:
        /*004c*/ 	.word	0x00000000
        /*0050*/ 	.short	0x0004
        /*0052*/ 	.short	0x0020
        /*0054*/ 	.byte	0x00, 0xf4, 0x21, 0x00


	//----- nvinfo : EIATTR_KPARAM_INFO
	.align		4
.L_21:
        /*0058*/ 	.byte	0x04, 0x17
        /*005a*/ 	.short	(.L_23 - .L_22)
.L_22:
        /*005c*/ 	.word	0x00000000
        /*0060*/ 	.short	0x0003
        /*0062*/ 	.short	0x0018
        /*0064*/ 	.byte	0x00, 0xf4, 0x21, 0x00


	//----- nvinfo : EIATTR_KPARAM_INFO
	.align		4
.L_23:
        /*0068*/ 	.byte	0x04, 0x17
        /*006a*/ 	.short	(.L_25 - .L_24)
.L_24:
        /*006c*/ 	.word	0x00000000
        /*0070*/ 	.short	0x0002
        /*0072*/ 	.short	0x0010
        /*0074*/ 	.byte	0x00, 0xf4, 0x21, 0x00


	//----- nvinfo : EIATTR_KPARAM_INFO
	.align		4
.L_25:
        /*0078*/ 	.byte	0x04, 0x17
        /*007a*/ 	.short	(.L_27 - .L_26)
.L_26:
        /*007c*/ 	.word	0x00000000
        /*0080*/ 	.short	0x0001
        /*0082*/ 	.short	0x0008
        /*0084*/ 	.byte	0x00, 0xf4, 0x21, 0x00


	//----- nvinfo : EIATTR_KPARAM_INFO
	.align		4
.L_27:
        /*0088*/ 	.byte	0x04, 0x17
        /*008a*/ 	.short	(.L_29 - .L_28)
.L_28:
        /*008c*/ 	.word	0x00000000
        /*0090*/ 	.short	0x0000
        /*0092*/ 	.short	0x0000
        /*0094*/ 	.byte	0x00, 0xf4, 0x21, 0x00


	//----- nvinfo : EIATTR_SPARSE_MMA_MASK
	.align		4
.L_29:
        /*0098*/ 	.byte	0x03, 0x50
        /*009a*/ 	.short	0x0000


	//----- nvinfo : EIATTR_MAXREG_COUNT
	.align		4
        /*009c*/ 	.byte	0x03, 0x1b
        /*009e*/ 	.short	0x00ff


	//----- nvinfo : EIATTR_EXIT_INSTR_OFFSETS
	.align		4
        /*00a0*/ 	.byte	0x04, 0x1c
        /*00a2*/ 	.short	(.L_31 - .L_30)


	//   ....[0]....
.L_30:
        /*00a4*/ 	.word	0x00000940


	//----- nvinfo : EIATTR_REQNTID
	.align		4
.L_31:
        /*00a8*/ 	.byte	0x04, 0x10
        /*00aa*/ 	.short	(.L_33 - .L_32)
.L_32:
        /*00ac*/ 	.word	0x00000080
        /*00b0*/ 	.word	0x00000001
        /*00b4*/ 	.word	0x00000001


	//----- nvinfo : EIATTR_CBANK_PARAM_SIZE
	.align		4
.L_33:
        /*00b8*/ 	.byte	0x03, 0x19
        /*00ba*/ 	.short	0x0044


	//----- nvinfo : EIATTR_PARAM_CBANK
	.align		4
        /*00bc*/ 	.byte	0x04, 0x0a
        /*00be*/ 	.short	(.L_35 - .L_34)
	.align		4
.L_34:
        /*00c0*/ 	.word	index@(.nv.constant0.triton_poi_fused__native_batch_norm_legit_no_training_cat_convolution_relu_31)
        /*00c4*/ 	.short	0x0210
        /*00c6*/ 	.short	0x0044


	//----- nvinfo : EIATTR_SW_WAR
	.align		4
.L_35:
        /*00c8*/ 	.byte	0x04, 0x36
        /*00ca*/ 	.short	(.L_37 - .L_36)
.L_36:
        /*00cc*/ 	.word	0x00000008
.L_37:


//--------------------- .nv.callgraph             --------------------------
	.section	.nv.callgraph,"",@"SHT_CUDA_CALLGRAPH"
	.align	4
	.sectionentsize	8
	.align		4
        /*0000*/ 	.word	0x00000000
	.align		4
        /*0004*/ 	.word	0xffffffff
	.align		4
        /*0008*/ 	.word	0x00000000
	.align		4
        /*000c*/ 	.word	0xfffffffe
	.align		4
        /*0010*/ 	.word	0x00000000
	.align		4
        /*0014*/ 	.word	0xfffffffd
	.align		4
        /*0018*/ 	.word	0x00000000
	.align		4
        /*001c*/ 	.word	0xfffffffc


//--------------------- .nv.constant4             --------------------------
	.section	.nv.constant4,"a",@progbits
	.align	8
	.align		8
.nv.constant4:
        /*0000*/ 	.dword	_$_str
	.align		8
        /*0008*/ 	.dword	_$_str_$_2


//--------------------- .text.triton_poi_fused__native_batch_norm_legit_no_training_cat_convolution_relu_31 --------------------------
	.section	.text.triton_poi_fused__native_batch_norm_legit_no_training_cat_convolution_relu_31,"ax",@progbits
	.align	128
        .global         triton_poi_fused__native_batch_norm_legit_no_training_cat_convolution_relu_31
        .type           triton_poi_fused__native_batch_norm_legit_no_training_cat_convolution_relu_31,@function
        .size           triton_poi_fused__native_batch_norm_legit_no_training_cat_convolution_relu_31,(.L_x_1 - triton_poi_fused__native_batch_norm_legit_no_training_cat_convolution_relu_31)
        .other          triton_poi_fused__native_batch_norm_legit_no_training_cat_convolution_relu_31,@"STO_CUDA_ENTRY STV_DEFAULT"
triton_poi_fused__native_batch_norm_legit_no_training_cat_convolution_relu_31:
.text.triton_poi_fused__native_batch_norm_legit_no_training_cat_convolution_relu_31:
[----:B------:R-:W-:Y:S01]  /*0000*/  LDC R1, c[0x0][0x28] ;  /* 0x00000a00ff017b82 */ /* 0x000fe20000000800 */
[----:B------:R-:W1:Y:S07]  /*0010*/  S2R R0, SR_TID.X ;  /* 0x0000000000007919 */ /* 0x000e6e0000002100 */
[----:B------:R-:W2:Y:S01]  /*0020*/  LDC.64 R4, c[0x0][0x228] ;  /* 0x00008a00ff047b82 */ /* 0x000ea20000000a00 */
[----:B------:R-:W-:Y:S01]  /*0030*/  ULDC.64 UR4, c[0x0][0x208] ;  /* 0x0000820000047ab9 */ /* 0x000fe20000000a00 */
[----:B------:R-:W3:Y:S06]  /*0040*/  S2R R17, SR_CTAID.X ;  /* 0x0000000000117919 */ /* 0x000eec0000002500 */
[----:B------:R-:W4:Y:S08]  /*0050*/  LDC.64 R8, c[0x0][0x218] ;  /* 0x00008600ff087b82 */ /* 0x000f300000000a00 */
[----:B------:R-:W5:Y:S08]  /*0060*/  LDC.64 R12, c[0x0][0x210] ;  /* 0x00008400ff0c7b82 */ /* 0x000f700000000a00 */
[----:B------:R-:W4:Y:S01]  /*0070*/  LDC.64 R28, c[0x0][0x220] ;  /* 0x00008800ff1c7b82 */ /* 0x000f220000000a00 */
[----:B-1----:R-:W-:-:S07]  /*0080*/  SHF.L.U32 R0, R0, 0x2, RZ ;  /* 0x0000000200007819 */ /* 0x002fce00000006ff */
[----:B------:R-:W1:Y:S01]  /*0090*/  LDC.64 R24, c[0x0][0x230] ;  /* 0x00008c00ff187b82 */ /* 0x000e620000000a00 */
[----:B---3--:R-:W-:Y:S02]  /*00a0*/  SHF.R.S32.HI R2, RZ, 0x15, R17 ;  /* 0x00000015ff027819 */ /* 0x008fe40000011411 */
[----:B------:R-:W-:Y:S02]  /*00b0*/  LOP3.LUT R0, R0, 0x1fc, RZ, 0xc0, !PT ;  /* 0x000001fc00007812 */ /* 0x000fe400078ec0ff */
[----:B------:R-:W-:Y:S02]  /*00c0*/  SGXT R2, R2, 0x1 ;  /* 0x000000010202781a */ /* 0x000fe40000000200 */
[----:B------:R-:W-:-:S04]  /*00d0*/  LEA R17, R17, R0, 0xa ;  /* 0x0000000011117211 */ /* 0x000fc800078e50ff */
[C---:B------:R-:W-:Y:S02]  /*00e0*/  LEA.HI R0, R2.reuse, R17, RZ, 0xa ;  /* 0x0000001102007211 */ /* 0x040fe400078f50ff */
[----:B------:R-:W-:Y:S02]  /*00f0*/  IADD3 R19, R17, 0x200, RZ ;  /* 0x0000020011137810 */ /* 0x000fe40007ffe0ff */
[----:B------:R-:W-:Y:S02]  /*0100*/  SHF.R.S32.HI R0, RZ, 0xa, R0 ;  /* 0x0000000aff007819 */ /* 0x000fe40000011400 */
[----:B------:R-:W-:Y:S02]  /*0110*/  LEA.HI R2, R2, R19, RZ, 0xa ;  /* 0x0000001302027211 */ /* 0x000fe400078f50ff */
[----:B------:R-:W-:Y:S02]  /*0120*/  LEA.HI R3, R0, R0, RZ, 0x7 ;  /* 0x0000000000037211 */ /* 0x000fe400078f38ff */
[----:B------:R-:W-:-:S02]  /*0130*/  SHF.R.S32.HI R2, RZ, 0xa, R2 ;  /* 0x0000000aff027819 */ /* 0x000fc40000011402 */
[----:B------:R-:W-:Y:S02]  /*0140*/  LOP3.LUT R3, R3, 0xffffff80, RZ, 0xc0, !PT ;  /* 0xffffff8003037812 */ /* 0x000fe400078ec0ff */
[----:B------:R-:W-:Y:S02]  /*0150*/  LEA.HI R6, R2, R2, RZ, 0x7 ;  /* 0x0000000202067211 */ /* 0x000fe400078f38ff */
[----:B------:R-:W-:Y:S02]  /*0160*/  IADD3 R27, R0, -R3, RZ ;  /* 0x80000003001b7210 */ /* 0x000fe40007ffe0ff */
[----:B------:R-:W-:-:S03]  /*0170*/  LOP3.LUT R3, R6, 0xffffff80, RZ, 0xc0, !PT ;  /* 0xffffff8006037812 */ /* 0x000fc600078ec0ff */
[----:B--2---:R-:W-:Y:S01]  /*0180*/  IMAD.WIDE R10, R27, 0x4, R4 ;  /* 0x000000041b0a7825 */ /* 0x004fe200078e0204 */
[----:B------:R-:W-:-:S04]  /*0190*/  IADD3 R3, R2, -R3, RZ ;  /* 0x8000000302037210 */ /* 0x000fc80007ffe0ff */
[----:B------:R2:W3:Y:S01]  /*01a0*/  LDG.E.EL R21, desc[UR4][R10.64] ;  /* 0x000000040a157981 */ /* 0x0004e2000c2e1900 */
[----:B------:R-:W-:-:S05]  /*01b0*/  IMAD.WIDE R6, R3, 0x4, R4 ;  /* 0x0000000403067825 */ /* 0x000fca00078e0204 */
[----:B------:R5:W3:Y:S01]  /*01c0*/  LDG.E.EL R26, desc[UR4][R6.64] ;  /* 0x00000004061a7981 */ /* 0x000ae2000c2e1900 */
[----:B----4-:R-:W-:-:S05]  /*01d0*/  IMAD.WIDE R4, R27, 0x4, R8 ;  /* 0x000000041b047825 */ /* 0x010fca00078e0208 */
[----:B------:R4:W3:Y:S01]  /*01e0*/  LDG.E.EL R18, desc[UR4][R4.64] ;  /* 0x0000000404127981 */ /* 0x0008e2000c2e1900 */
[----:B0-2---:R-:W-:-:S04]  /*01f0*/  IMAD.WIDE R10, R27, 0x4, R28 ;  /* 0x000000041b0a7825 */ /* 0x005fc800078e021c */
[----:B-----5:R-:W-:Y:S01]  /*0200*/  IMAD.WIDE R6, R17, 0x4, R12 ;  /* 0x0000000411067825 */ /* 0x020fe200078e020c */
[----:B------:R0:W2:Y:S01]  /*0210*/  LDG.E.EL R20, desc[UR4][R10.64] ;  /* 0x000000040a147981 */ /* 0x0000a2000c2e1900 */
[----:B----4-:R-:W0:Y:S03]  /*0220*/  LDC.64 R4, c[0x0][0x238] ;  /* 0x00008e00ff047b82 */ /* 0x010e260000000a00 */
[----:B------:R-:W4:Y:S01]  /*0230*/  LDG.E.128 R12, desc[UR4][R6.64] ;  /* 0x00000004060c7981 */ /* 0x000f22000c1e1d00 */
[----:B-1----:R-:W-:-:S04]  /*0240*/  IMAD.WIDE R22, R27, 0x4, R24 ;  /* 0x000000041b167825 */ /* 0x002fc800078e0218 */
[C---:B------:R-:W-:Y:S02]  /*0250*/  IMAD.WIDE R8, R3.reuse, 0x4, R8 ;  /* 0x0000000403087825 */ /* 0x040fe400078e0208 */
[----:B------:R-:W5:Y:S02]  /*0260*/  LDG.E.EL R22, desc[UR4][R22.64] ;  /* 0x0000000416167981 */ /* 0x000f64000c2e1900 */
[----:B------:R-:W-:Y:S02]  /*0270*/  IMAD.WIDE R28, R3, 0x4, R28 ;  /* 0x00000004031c7825 */ /* 0x000fe400078e021c */
[----:B------:R-:W2:Y:S04]  /*0280*/  LDG.E.EL R16, desc[UR4][R8.64] ;  /* 0x0000000408107981 */ /* 0x000ea8000c2e1900 */
[----:B------:R1:W2:Y:S01]  /*0290*/  LDG.E.EL R0, desc[UR4][R28.64] ;  /* 0x000000041c007981 */ /* 0x0002a2000c2e1900 */
[----:B0-----:R-:W-:-:S05]  /*02a0*/  IMAD.WIDE R10, R27, 0x4, R4 ;  /* 0x000000041b0a7825 */ /* 0x001fca00078e0204 */
[----:B------:R-:W5:Y:S04]  /*02b0*/  LDG.E.EL R23, desc[UR4][R10.64] ;  /* 0x000000040a177981 */ /* 0x000f68000c2e1900 */
[----:B------:R-:W5:Y:S01]  /*02c0*/  LDG.E.128 R8, desc[UR4][R6.64+0x800] ;  /* 0x0008000406087981 */ /* 0x000f62000c1e1d00 */
[----:B------:R-:W-:-:S04]  /*02d0*/  IMAD.WIDE R24, R3, 0x4, R24 ;  /* 0x0000000403187825 */ /* 0x000fc800078e0218 */
[----:B------:R-:W-:Y:S01]  /*02e0*/  IMAD.WIDE R4, R3, 0x4, R4 ;  /* 0x0000000403047825 */ /* 0x000fe200078e0204 */
[----:B------:R-:W5:Y:S04]  /*02f0*/  LDG.E.EL R2, desc[UR4][R24.64] ;  /* 0x0000000418027981 */ /* 0x000f68000c2e1900 */
[----:B------:R0:W5:Y:S01]  /*0300*/  LDG.E.EL R3, desc[UR4][R4.64] ;  /* 0x0000000404037981 */ /* 0x000162000c2e1900 */
[--C-:B-1----:R-:W-:Y:S02]  /*0310*/  SHF.R.S32.HI R28, RZ, 0x1f, R19.reuse ;  /* 0x0000001fff1c7819 */ /* 0x102fe40000011413 */
[----:B0-----:R-:W-:Y:S02]  /*0320*/  SHF.R.S32.HI R4, RZ, 0x1f, R19 ;  /* 0x0000001fff047819 */ /* 0x001fe40000011413 */
[----:B------:R-:W-:-:S02]  /*0330*/  SHF.R.S32.HI R24, RZ, 0x1f, R17 ;  /* 0x0000001fff187819 */ /* 0x000fc40000011411 */
[-C--:B------:R-:W-:Y:S02]  /*0340*/  LEA.HI R29, R4, R19.reuse, RZ, 0x11 ;  /* 0x00000013041d7211 */ /* 0x080fe400078f88ff */
[----:B------:R-:W-:Y:S02]  /*0350*/  LEA.HI R28, R28, R19, RZ, 0x11 ;  /* 0x000000131c1c7211 */ /* 0x000fe400078f88ff */
[----:B------:R-:W-:Y:S02]  /*0360*/  SHF.L.U32 R5, R29, 0x2, RZ ;  /* 0x000000021d057819 */ /* 0x000fe400000006ff */
[----:B------:R-:W-:Y:S02]  /*0370*/  LEA.HI R24, R24, R17, RZ, 0x11 ;  /* 0x0000001118187211 */ /* 0x000fe400078f88ff */
[----:B------:R-:W-:Y:S02]  /*0380*/  LOP3.LUT R4, R28, 0xfffe0000, RZ, 0xc0, !PT ;  /* 0xfffe00001c047812 */ /* 0x000fe400078ec0ff */
[----:B------:R-:W-:-:S02]  /*0390*/  LOP3.LUT R5, R5, 0xfff80000, RZ, 0xc0, !PT ;  /* 0xfff8000005057812 */ /* 0x000fc400078ec0ff */
[----:B------:R-:W-:Y:S02]  /*03a0*/  SHF.L.U32 R24, R24, 0x2, RZ ;  /* 0x0000000218187819 */ /* 0x000fe400000006ff */
[----:B------:R-:W-:Y:S02]  /*03b0*/  IADD3 R5, R5, R19, -R4 ;  /* 0x0000001305057210 */ /* 0x000fe40007ffe804 */
[----:B------:R-:W-:Y:S01]  /*03c0*/  LOP3.LUT R25, R24, 0xfff80000, RZ, 0xc0, !PT ;  /* 0xfff8000018197812 */ /* 0x000fe200078ec0ff */
[----:B---3--:R-:W-:-:S06]  /*03d0*/  FADD R27, R21, 9.9999997473787516356e-06 ;  /* 0x3727c5ac151b7421 */ /* 0x008fcc0000000000 */
[----:B------:R-:W0:Y:S01]  /*03e0*/  MUFU.SQRT R27, R27 ;  /* 0x0000001b001b7308 */ /* 0x000e220000002000 */
[----:B------:R-:W-:-:S07]  /*03f0*/  FADD R26, R26, 9.9999997473787516356e-06 ;  /* 0x3727c5ac1a1a7421 */ /* 0x000fce0000000000 */
[----:B------:R-:W1:Y:S01]  /*0400*/  MUFU.SQRT R21, R26 ;  /* 0x0000001a00157308 */ /* 0x000e620000002000 */
[C---:B0-----:R-:W-:Y:S02]  /*0410*/  FSETP.GT.AND P0, PT, R27.reuse, 8.50705917302346158658e+37, PT ;  /* 0x7e8000001b00780b */ /* 0x041fe40003f04000 */
[----:B------:R-:W-:Y:S02]  /*0420*/  FSETP.GEU.AND P2, PT, R27, 1.175494350822287508e-38, PT ;  /* 0x008000001b00780b */ /* 0x000fe40003f4e000 */
[C---:B-1----:R-:W-:Y:S02]  /*0430*/  FSETP.GT.AND P1, PT, R21.reuse, 8.50705917302346158658e+37, PT ;  /* 0x7e8000001500780b */ /* 0x042fe40003f24000 */
[----:B------:R-:W-:-:S07]  /*0440*/  FSETP.GEU.AND P3, PT, R21, 1.175494350822287508e-38, PT ;  /* 0x008000001500780b */ /* 0x000fce0003f6e000 */
[----:B------:R-:W-:Y:S01]  /*0450*/  @P0 FMUL R27, R27, 0.25 ;  /* 0x3e8000001b1b0820 */ /* 0x000fe20000400000 */
[----:B------:R-:W-:-:S03]  /*0460*/  HFMA2.MMA R26, -RZ, RZ, 1.625, 0 ;  /* 0x3e800000ff1a7435 */ /* 0x000fc600000001ff */
[----:B------:R-:W-:Y:S01]  /*0470*/  @!P2 FMUL R27, R27, 16777216 ;  /* 0x4b8000001b1ba820 */ /* 0x000fe20000400000 */
[----:B------:R-:W-:-:S05]  /*0480*/  @P1 FMUL R21, R21, 0.25 ;  /* 0x3e80000015151820 */ /* 0x000fca0000400000 */
[----:B------:R-:W0:Y:S01]  /*0490*/  MUFU.RCP R27, R27 ;  /* 0x0000001b001b7308 */ /* 0x000e220000001000 */
[----:B------:R-:W-:Y:S01]  /*04a0*/  @!P3 FMUL R21, R21, 16777216 ;  /* 0x4b8000001515b820 */ /* 0x000fe20000400000 */
[----:B------:R-:W-:Y:S01]  /*04b0*/  FSEL R24, R26, 1, P0 ;  /* 0x3f8000001a187808 */ /* 0x000fe20000000000 */
[--C-:B----4-:R-:W-:Y:S01]  /*04c0*/  FADD R15, R15, R18.reuse ;  /* 0x000000120f0f7221 */ /* 0x110fe20000000000 */
[----:B------:R-:W-:-:S04]  /*04d0*/  FADD R14, R14, R18 ;  /* 0x000000120e0e7221 */ /* 0x000fc80000000000 */
[----:B------:R-:W1:Y:S01]  /*04e0*/  MUFU.RCP R19, R21 ;  /* 0x0000001500137308 */ /* 0x000e620000001000 */
[--C-:B------:R-:W-:Y:S01]  /*04f0*/  FADD R13, R13, R18.reuse ;  /* 0x000000120d0d7221 */ /* 0x100fe20000000000 */
[----:B------:R-:W-:Y:S01]  /*0500*/  FADD R12, R12, R18 ;  /* 0x000000120c0c7221 */ /* 0x000fe20000000000 */
[----:B------:R-:W-:Y:S01]  /*0510*/  SHF.R.S32.HI R18, RZ, 0x1f, R17 ;  /* 0x0000001fff127819 */ /* 0x000fe20000011411 */
[----:B------:R-:W-:Y:S01]  /*0520*/  @!P2 FMUL R24, R24, 16777216 ;  /* 0x4b8000001818a820 */ /* 0x000fe20000400000 */
[----:B------:R-:W-:Y:S02]  /*0530*/  FSEL R26, R26, 1, P1 ;  /* 0x3f8000001a1a7808 */ /* 0x000fe40000800000 */
[-C--:B------:R-:W-:Y:S01]  /*0540*/  LEA.HI R18, R18, R17.reuse, RZ, 0x11 ;  /* 0x0000001112127211 */ /* 0x080fe200078f88ff */
[----:B0-----:R-:W-:Y:S01]  /*0550*/  FMUL R27, R27, R24 ;  /* 0x000000181b1b7220 */ /* 0x001fe20000400000 */
[----:B--2---:R-:W-:Y:S01]  /*0560*/  FADD R28, -R20, R13 ;  /* 0x0000000d141c7221 */ /* 0x004fe20000000100 */
[----:B------:R-:W-:Y:S01]  /*0570*/  @!P3 FMUL R26, R26, 16777216 ;  /* 0x4b8000001a1ab820 */ /* 0x000fe20000400000 */
[----:B------:R-:W-:Y:S01]  /*0580*/  LOP3.LUT R18, R18, 0xfffe0000, RZ, 0xc0, !PT ;  /* 0xfffe000012127812 */ /* 0x000fe200078ec0ff */
[----:B------:R-:W-:Y:S01]  /*0590*/  FADD R24, -R20, R14 ;  /* 0x0000000e14187221 */ /* 0x000fe20000000100 */
[----:B-----5:R-:W-:Y:S01]  /*05a0*/  FADD R8, R8, R16 ;  /* 0x0000001008087221 */ /* 0x020fe20000000000 */
[----:B------:R0:W-:Y:S01]  /*05b0*/  STG.E.128 desc[UR4][R6.64], R12 ;  /* 0x0000000c06007986 */ /* 0x0001e2000c101d04 */
[----:B-1----:R-:W-:Y:S01]  /*05c0*/  FMUL R19, R19, R26 ;  /* 0x0000001a13137220 */ /* 0x002fe20000400000 */
[----:B------:R-:W-:Y:S01]  /*05d0*/  FMUL R29, R27, R28 ;  /* 0x0000001c1b1d7220 */ /* 0x000fe20000400000 */
[----:B------:R-:W-:Y:S01]  /*05e0*/  IADD3 R17, R25, R17, -R18 ;  /* 0x0000001119117210 */ /* 0x000fe20007ffe812 */
[C---:B------:R-:W-:Y:S01]  /*05f0*/  FADD R26, -R20.reuse, R12 ;  /* 0x0000000c141a7221 */ /* 0x040fe20000000100 */
[----:B------:R-:W-:Y:S01]  /*0600*/  FMUL R28, R27, R24 ;  /* 0x000000181b1c7220 */ /* 0x000fe20000400000 */
[----:B------:R-:W-:-:S02]  /*0610*/  FADD R25, -R20, R15 ;  /* 0x0000000f14197221 */ /* 0x000fc40000000100 */
[----:B------:R-:W1:Y:S01]  /*0620*/  LDC.64 R20, c[0x0][0x240] ;  /* 0x00009000ff147b82 */ /* 0x000e620000000a00 */
[--C-:B------:R-:W-:Y:S01]  /*0630*/  FADD R9, R9, R16.reuse ;  /* 0x0000001009097221 */ /* 0x100fe20000000000 */
[--C-:B------:R-:W-:Y:S01]  /*0640*/  FADD R11, R11, R16.reuse ;  /* 0x000000100b0b7221 */ /* 0x100fe20000000000 */
[----:B------:R-:W-:Y:S01]  /*0650*/  FADD R10, R10, R16 ;  /* 0x000000100a0a7221 */ /* 0x000fe20000000000 */
[----:B0-----:R-:W-:Y:S01]  /*0660*/  FADD R14, -R0, R8 ;  /* 0x00000008000e7221 */ /* 0x001fe20000000100 */
[C---:B------:R-:W-:Y:S01]  /*0670*/  FMUL R12, R27.reuse, R26 ;  /* 0x0000001a1b0c7220 */ /* 0x040fe20000400000 */
[C-C-:B------:R-:W-:Y:S01]  /*0680*/  FFMA R13, R22.reuse, R28, R23.reuse ;  /* 0x0000001c160d7223 */ /* 0x140fe20000000017 */
[----:B------:R-:W-:Y:S01]  /*0690*/  FMUL R26, R27, R25 ;  /* 0x000000191b1a7220 */ /* 0x000fe20000400000 */
[----:B------:R-:W-:Y:S02]  /*06a0*/  FMUL R28, R19, R14 ;  /* 0x0000000e131c7220 */ /* 0x000fe40000400000 */
[----:B------:R-:W0:Y:S01]  /*06b0*/  LDC.64 R14, c[0x0][0x248] ;  /* 0x00009200ff0e7b82 */ /* 0x000e220000000a00 */
[C-C-:B------:R-:W-:Y:S01]  /*06c0*/  FFMA R24, R22.reuse, R29, R23.reuse ;  /* 0x0000001d16187223 */ /* 0x140fe20000000017 */
[C-C-:B------:R-:W-:Y:S01]  /*06d0*/  FFMA R12, R22.reuse, R12, R23.reuse ;  /* 0x0000000c160c7223 */ /* 0x140fe20000000017 */
[----:B------:R-:W-:Y:S01]  /*06e0*/  FFMA R22, R22, R26, R23 ;  /* 0x0000001a16167223 */ /* 0x000fe20000000017 */
[C---:B------:R-:W-:Y:S01]  /*06f0*/  FADD R16, -R0.reuse, R9 ;  /* 0x0000000900107221 */ /* 0x040fe20000000100 */
[C---:B------:R-:W-:Y:S01]  /*0700*/  FADD R26, -R0.reuse, R11 ;  /* 0x0000000b001a7221 */ /* 0x040fe20000000100 */
[----:B------:R-:W-:-:S02]  /*0710*/  FADD R0, -R0, R10 ;  /* 0x0000000a00007221 */ /* 0x000fc40000000100 */
[C---:B------:R-:W-:Y:S01]  /*0720*/  FMUL R25, R19.reuse, R16 ;  /* 0x0000001013197220 */ /* 0x040fe20000400000 */
[C---:B------:R-:W-:Y:S01]  /*0730*/  FMUL R16, R19.reuse, R26 ;  /* 0x0000001a13107220 */ /* 0x040fe20000400000 */
[----:B------:R-:W-:Y:S01]  /*0740*/  FMUL R26, R19, R0 ;  /* 0x00000000131a7220 */ /* 0x000fe20000400000 */
[C-C-:B------:R-:W-:Y:S01]  /*0750*/  FFMA R0, R2.reuse, R28, R3.reuse ;  /* 0x0000001c02007223 */ /* 0x140fe20000000003 */
[--C-:B------:R-:W-:Y:S01]  /*0760*/  FFMA R25, R2, R25, R3.reuse ;  /* 0x0000001902197223 */ /* 0x100fe20000000003 */
[----:B------:R-:W-:Y:S01]  /*0770*/  FSETP.GEU.AND P6, PT, R22, RZ, PT ;  /* 0x000000ff1600720b */ /* 0x000fe20003fce000 */
[C-C-:B------:R-:W-:Y:S01]  /*0780*/  FFMA R26, R2.reuse, R26, R3.reuse ;  /* 0x0000001a021a7223 */ /* 0x140fe20000000003 */
[----:B------:R-:W-:Y:S01]  /*0790*/  FFMA R2, R2, R16, R3 ;  /* 0x0000001002027223 */ /* 0x000fe20000000003 */
[----:B------:R-:W-:Y:S02]  /*07a0*/  FSETP.GEU.AND P0, PT, R13, RZ, PT ;  /* 0x000000ff0d00720b */ /* 0x000fe40003f0e000 */
[----:B------:R-:W-:-:S02]  /*07b0*/  FSETP.GEU.AND P1, PT, R24, RZ, PT ;  /* 0x000000ff1800720b */ /* 0x000fc40003f2e000 */
[----:B------:R-:W-:Y:S02]  /*07c0*/  FSETP.GEU.AND P2, PT, R12, RZ, PT ;  /* 0x000000ff0c00720b */ /* 0x000fe40003f4e000 */
[----:B------:R-:W-:Y:S02]  /*07d0*/  SEL R19, R22, RZ, P6 ;  /* 0x000000ff16137207 */ /* 0x000fe40003000000 */
[----:B------:R-:W-:Y:S02]  /*07e0*/  IADD3 R3, R18, R17, RZ ;  /* 0x0000001112037210 */ /* 0x000fe40007ffe0ff */
[----:B------:R-:W-:Y:S02]  /*07f0*/  FSETP.GEU.AND P3, PT, R2, RZ, PT ;  /* 0x000000ff0200720b */ /* 0x000fe40003f6e000 */
[----:B------:R-:W-:Y:S02]  /*0800*/  FSETP.GEU.AND P4, PT, R26, RZ, PT ;  /* 0x000000ff1a00720b */ /* 0x000fe40003f8e000 */
[----:B------:R-:W-:-:S02]  /*0810*/  FSETP.GEU.AND P5, PT, R25, RZ, PT ;  /* 0x000000ff1900720b */ /* 0x000fc40003fae000 */
[----:B------:R-:W-:Y:S01]  /*0820*/  FSETP.GEU.AND P6, PT, R0, RZ, PT ;  /* 0x000000ff0000720b */ /* 0x000fe20003fce000 */
[--C-:B-1----:R-:W-:Y:S01]  /*0830*/  IMAD.WIDE R28, R17, 0x4, R20.reuse ;  /* 0x00000004111c7825 */ /* 0x102fe200078e0214 */
[----:B------:R-:W-:Y:S02]  /*0840*/  IADD3 R27, R4, R5, RZ ;  /* 0x00000005041b7210 */ /* 0x000fe40007ffe0ff */
[----:B------:R-:W-:Y:S01]  /*0850*/  SEL R18, R13, RZ, P0 ;  /* 0x000000ff0d127207 */ /* 0x000fe20000000000 */
[----:B------:R-:W-:Y:S01]  /*0860*/  IMAD.WIDE R4, R5, 0x4, R20 ;  /* 0x0000000405047825 */ /* 0x000fe200078e0214 */
[----:B------:R-:W-:Y:S02]  /*0870*/  SEL R17, R24, RZ, P1 ;  /* 0x000000ff18117207 */ /* 0x000fe40000800000 */
[----:B------:R-:W-:Y:S02]  /*0880*/  SEL R16, R12, RZ, P2 ;  /* 0x000000ff0c107207 */ /* 0x000fe40001000000 */
[----:B------:R-:W-:Y:S01]  /*0890*/  SEL R23, R2, RZ, P3 ;  /* 0x000000ff02177207 */ /* 0x000fe20001800000 */
[----:B0-----:R-:W-:Y:S01]  /*08a0*/  IMAD.WIDE R2, R3, 0x4, R14 ;  /* 0x0000000403027825 */ /* 0x001fe200078e020e */
[----:B------:R-:W-:-:S02]  /*08b0*/  SEL R22, R26, RZ, P4 ;  /* 0x000000ff1a167207 */ /* 0x000fc40002000000 */
[----:B------:R-:W-:Y:S02]  /*08c0*/  SEL R21, R25, RZ, P5 ;  /* 0x000000ff19157207 */ /* 0x000fe40002800000 */
[----:B------:R-:W-:Y:S01]  /*08d0*/  SEL R20, R0, RZ, P6 ;  /* 0x000000ff00147207 */ /* 0x000fe20003000000 */
[----:B------:R-:W-:Y:S01]  /*08e0*/  IMAD.WIDE R14, R27, 0x4, R14 ;  /* 0x000000041b0e7825 */ /* 0x000fe200078e020e */
[----:B------:R-:W-:Y:S04]  /*08f0*/  STG.E.128 desc[UR4][R6.64+0x800], R8 ;  /* 0x0008000806007986 */ /* 0x000fe8000c101d04 */
[----:B------:R-:W-:Y:S04]  /*0900*/  STG.E.128 desc[UR4][R28.64], R16 ;  /* 0x000000101c007986 */ /* 0x000fe8000c101d04 */
[----:B------:R-:W-:Y:S04]  /*0910*/  STG.E.128 desc[UR4][R4.64], R20 ;  /* 0x0000001404007986 */ /* 0x000fe8000c101d04 */
[----:B------:R-:W-:Y:S04]  /*0920*/  STG.E.128 desc[UR4][R2.64], R16 ;  /* 0x0000001002007986 */ /* 0x000fe8000c101d04 */
[----:B------:R-:W-:Y:S01]  /*0930*/  STG.E.128 desc[UR4][R14.64], R20 ;  /* 0x000000140e007986 */ /* 0x000fe2000c101d04 */
[----:B------:R-:W-:Y:S05]  /*0940*/  EXIT ;  /* 0x000000000000794d */ /* 0x000fea0003800000 */
.L_x_0:
[----:B------:R-:W-:-:S00]  /*0950*/  BRA `(.L_x_0) ;  /* 0xfffffffc00fc7947 */ /* 0x000fc0000383ffff */
[----:B------:R-:W-:-:S00]  /*0960*/  NOP ;  /* 0x0000000000007918 */ /* 0x000fc00000000000 */
        /* <DEDUP_REMOVED lines=9> */
.L_x_1:


//--------------------- .nv.global.init           --------------------------
	.section	.nv.global.init,"aw",@progbits
.nv.global.init:
	.type		_$_str,@object
	.size		_$_str,(_$_str_$_2 - _$_str)
_$_str:
        /*0000*/ 	.byte	0x5f, 0x5f, 0x43, 0x55, 0x44, 0x41, 0x5f, 0x46, 0x54, 0x5a, 0x00
	.type		_$_str_$_2,@object
	.size		_$_str_$_2,(.L_1 - _$_str_$_2)
_$_str_$_2:
        /*000b*/ 	.byte	0x5f, 0x5f, 0x43, 0x55, 0x44, 0x41, 0x5f, 0x50, 0x52, 0x45, 0x43, 0x5f, 0x53, 0x51, 0x52, 0x54
        /*001b*/ 	.byte	0x00
.L_1:


//--------------------- .nv.constant0.triton_poi_fused__native_batch_norm_legit_no_training_cat_convolution_relu_31 --------------------------
	.section	.nv.constant0.triton_poi_fused__native_batch_norm_legit_no_training_cat_convolution_relu_31,"a",@progbits
	.sectionflags	@""
	.align	4
.nv.constant0.triton_poi_fused__native_batch_norm_legit_no_training_cat_convolution_relu_31:
	.zero		596
